//
// Generated by NVIDIA NVVM Compiler
//
// Compiler Build ID: CL-36424714
// Cuda compilation tools, release 13.0, V13.0.88
// Based on NVVM 20.0.0
//

.version 9.0
.target sm_100
.address_size 64

	// .globl	_Z6warmupv
.extern .func  (.param .b32 func_retval0) vprintf
(
	.param .b64 vprintf_param_0,
	.param .b64 vprintf_param_1
)
;
// _ZZ25matrix_multiply_optimizedPKfS0_PfiiiE3s_A has been demoted
// _ZZ25matrix_multiply_optimizedPKfS0_PfiiiE3s_B has been demoted
.global .align 1 .b8 $str[18] = {119, 97, 114, 109, 117, 112, 32, 99, 111, 109, 112, 108, 101, 116, 101, 46, 10};

.visible .entry _Z6warmupv()
{
	.reg .pred 	%p<2>;
	.reg .b32 	%r<8>;
	.reg .b64 	%rd<3>;

	mov.u32 	%r1, %ctaid.x;
	mov.u32 	%r2, %ntid.x;
	mul.lo.s32 	%r3, %r1, %r2;
	mov.u32 	%r4, %tid.x;
	neg.s32 	%r5, %r4;
	setp.ne.s32 	%p1, %r3, %r5;
	@%p1 bra 	$L__BB0_2;
	mov.u64 	%rd1, $str;
	cvta.global.u64 	%rd2, %rd1;
	{ // callseq 0, 0
	.param .b64 param0;
	st.param.b64 	[param0], %rd2;
	.param .b64 param1;
	st.param.b64 	[param1], 0;
	.param .b32 retval0;
	call.uni (retval0), 
	vprintf, 
	(
	param0, 
	param1
	);
	ld.param.b32 	%r6, [retval0];
	} // callseq 0
$L__BB0_2:
	ret;

}
	// .globl	_Z25matrix_multiply_optimizedPKfS0_Pfiii
.visible .entry _Z25matrix_multiply_optimizedPKfS0_Pfiii(
	.param .u64 .ptr .align 1 _Z25matrix_multiply_optimizedPKfS0_Pfiii_param_0,
	.param .u64 .ptr .align 1 _Z25matrix_multiply_optimizedPKfS0_Pfiii_param_1,
	.param .u64 .ptr .align 1 _Z25matrix_multiply_optimizedPKfS0_Pfiii_param_2,
	.param .u32 _Z25matrix_multiply_optimizedPKfS0_Pfiii_param_3,
	.param .u32 _Z25matrix_multiply_optimizedPKfS0_Pfiii_param_4,
	.param .u32 _Z25matrix_multiply_optimizedPKfS0_Pfiii_param_5
)
{
	.reg .pred 	%p<12>;
	.reg .b32 	%r<42>;
	.reg .b32 	%f<63>;
	.reg .b64 	%rd<13>;
	// demoted variable
	.shared .align 4 .b8 _ZZ25matrix_multiply_optimizedPKfS0_PfiiiE3s_A[1024];
	// demoted variable
	.shared .align 4 .b8 _ZZ25matrix_multiply_optimizedPKfS0_PfiiiE3s_B[1024];
	ld.param.u64 	%rd3, [_Z25matrix_multiply_optimizedPKfS0_Pfiii_param_0];
	ld.param.u64 	%rd4, [_Z25matrix_multiply_optimizedPKfS0_Pfiii_param_1];
	ld.param.u64 	%rd5, [_Z25matrix_multiply_optimizedPKfS0_Pfiii_param_2];
	ld.param.u32 	%r23, [_Z25matrix_multiply_optimizedPKfS0_Pfiii_param_3];
	ld.param.u32 	%r24, [_Z25matrix_multiply_optimizedPKfS0_Pfiii_param_4];
	ld.param.u32 	%r25, [_Z25matrix_multiply_optimizedPKfS0_Pfiii_param_5];
	mov.u32 	%r26, %ctaid.x;
	mov.u32 	%r27, %ntid.x;
	mov.u32 	%r37, %tid.x;
	mad.lo.s32 	%r2, %r26, %r27, %r37;
	mov.u32 	%r28, %ctaid.y;
	mov.u32 	%r29, %ntid.y;
	mov.u32 	%r39, %tid.y;
	mad.lo.s32 	%r4, %r28, %r29, %r39;
	setp.lt.s32 	%p1, %r24, 1;
	mov.f32 	%f62, 0f00000000;
	@%p1 bra 	$L__BB1_7;
	add.s32 	%r30, %r24, 15;
	shr.u32 	%r31, %r30, 4;
	shl.b32 	%r32, %r39, 6;
	mov.u32 	%r33, _ZZ25matrix_multiply_optimizedPKfS0_PfiiiE3s_A;
	add.s32 	%r5, %r33, %r32;
	shl.b32 	%r34, %r37, 2;
	add.s32 	%r6, %r5, %r34;
	mov.u32 	%r35, _ZZ25matrix_multiply_optimizedPKfS0_PfiiiE3s_B;
	add.s32 	%r8, %r35, %r34;
	add.s32 	%r7, %r8, %r32;
	neg.s32 	%r41, %r31;
	mad.lo.s32 	%r40, %r39, %r25, %r2;
	shl.b32 	%r11, %r25, 4;
	mad.lo.s32 	%r38, %r24, %r4, %r37;
	cvta.to.global.u64 	%rd1, %rd3;
	cvta.to.global.u64 	%rd2, %rd4;
	mov.f32 	%f62, 0f00000000;
$L__BB1_2:
	setp.ge.s32 	%p2, %r4, %r23;
	setp.ge.u32 	%p3, %r37, %r24;
	mov.f32 	%f60, 0f00000000;
	or.pred  	%p4, %p2, %p3;
	@%p4 bra 	$L__BB1_4;
	mul.wide.u32 	%rd6, %r38, 4;
	add.s64 	%rd7, %rd1, %rd6;
	ld.global.f32 	%f60, [%rd7];
$L__BB1_4:
	setp.ge.s32 	%p5, %r2, %r25;
	st.shared.f32 	[%r6], %f60;
	setp.ge.u32 	%p6, %r39, %r24;
	mov.f32 	%f61, 0f00000000;
	or.pred  	%p7, %p5, %p6;
	@%p7 bra 	$L__BB1_6;
	mul.wide.u32 	%rd8, %r40, 4;
	add.s64 	%rd9, %rd2, %rd8;
	ld.global.f32 	%f61, [%rd9];
$L__BB1_6:
	st.shared.f32 	[%r7], %f61;
	bar.sync 	0;
	ld.shared.f32 	%f12, [%r5];
	ld.shared.f32 	%f13, [%r8];
	fma.rn.f32 	%f14, %f12, %f13, %f62;
	ld.shared.f32 	%f15, [%r5+4];
	ld.shared.f32 	%f16, [%r8+64];
	fma.rn.f32 	%f17, %f15, %f16, %f14;
	ld.shared.f32 	%f18, [%r5+8];
	ld.shared.f32 	%f19, [%r8+128];
	fma.rn.f32 	%f20, %f18, %f19, %f17;
	ld.shared.f32 	%f21, [%r5+12];
	ld.shared.f32 	%f22, [%r8+192];
	fma.rn.f32 	%f23, %f21, %f22, %f20;
	ld.shared.f32 	%f24, [%r5+16];
	ld.shared.f32 	%f25, [%r8+256];
	fma.rn.f32 	%f26, %f24, %f25, %f23;
	ld.shared.f32 	%f27, [%r5+20];
	ld.shared.f32 	%f28, [%r8+320];
	fma.rn.f32 	%f29, %f27, %f28, %f26;
	ld.shared.f32 	%f30, [%r5+24];
	ld.shared.f32 	%f31, [%r8+384];
	fma.rn.f32 	%f32, %f30, %f31, %f29;
	ld.shared.f32 	%f33, [%r5+28];
	ld.shared.f32 	%f34, [%r8+448];
	fma.rn.f32 	%f35, %f33, %f34, %f32;
	ld.shared.f32 	%f36, [%r5+32];
	ld.shared.f32 	%f37, [%r8+512];
	fma.rn.f32 	%f38, %f36, %f37, %f35;
	ld.shared.f32 	%f39, [%r5+36];
	ld.shared.f32 	%f40, [%r8+576];
	fma.rn.f32 	%f41, %f39, %f40, %f38;
	ld.shared.f32 	%f42, [%r5+40];
	ld.shared.f32 	%f43, [%r8+640];
	fma.rn.f32 	%f44, %f42, %f43, %f41;
	ld.shared.f32 	%f45, [%r5+44];
	ld.shared.f32 	%f46, [%r8+704];
	fma.rn.f32 	%f47, %f45, %f46, %f44;
	ld.shared.f32 	%f48, [%r5+48];
	ld.shared.f32 	%f49, [%r8+768];
	fma.rn.f32 	%f50, %f48, %f49, %f47;
	ld.shared.f32 	%f51, [%r5+52];
	ld.shared.f32 	%f52, [%r8+832];
	fma.rn.f32 	%f53, %f51, %f52, %f50;
	ld.shared.f32 	%f54, [%r5+56];
	ld.shared.f32 	%f55, [%r8+896];
	fma.rn.f32 	%f56, %f54, %f55, %f53;
	ld.shared.f32 	%f57, [%r5+60];
	ld.shared.f32 	%f58, [%r8+960];
	fma.rn.f32 	%f62, %f57, %f58, %f56;
	bar.sync 	0;
	add.s32 	%r41, %r41, 1;
	setp.ne.s32 	%p8, %r41, 0;
	add.s32 	%r40, %r40, %r11;
	add.s32 	%r39, %r39, 16;
	add.s32 	%r38, %r38, 16;
	add.s32 	%r37, %r37, 16;
	@%p8 bra 	$L__BB1_2;
$L__BB1_7:
	setp.ge.s32 	%p9, %r4, %r23;
	setp.ge.s32 	%p10, %r2, %r25;
	or.pred  	%p11, %p9, %p10;
	@%p11 bra 	$L__BB1_9;
	mad.lo.s32 	%r36, %r25, %r4, %r2;
	cvta.to.global.u64 	%rd10, %rd5;
	mul.wide.s32 	%rd11, %r36, 4;
	add.s64 	%rd12, %rd10, %rd11;
	st.global.f32 	[%rd12], %f62;
$L__BB1_9:
	ret;

}


// ===== COMPILED SASS (sm_100) =====

	.target	sm_100

	.elftype	@"ET_EXEC"


//--------------------- .note.nv.tkinfo           --------------------------
	.section	.note.nv.tkinfo,"",@"SHT_NOTE"
	.sectionflags	@"SHF_NOTE_NV_TKINFO"
	.tkinfo
        /*0018*/ 	.word	0x00000002
        /*0030*/ 	.string	""
        /*0030*/ 	.string	"ptxas"
        /*0030*/ 	.string	"Cuda compilation tools, release 13.0, V13.0.88"
        /*0030*/ 	.string	"Build cuda_13.0.r13.0/compiler.36424714_0"
        /*0030*/ 	.string	"-arch sm_100 -m 64 "



//--------------------- .note.nv.cuinfo           --------------------------
	.section	.note.nv.cuinfo,"",@"SHT_NOTE"
	.sectionflags	@"SHF_NOTE_NV_CUINFO"
        /*0018*/ 	.short	0x0002
        /*001a*/ 	.short	0x0064
        /*001c*/ 	.short	0x0082
	.zero		2


//--------------------- .nv.info                  --------------------------
	.section	.nv.info,"",@"SHT_CUDA_INFO"
	.align	4


	//----- nvinfo : EIATTR_REGCOUNT
	.align		4
        /*0000*/ 	.byte	0x04, 0x2f
        /*0002*/ 	.short	(.L_2 - .L_1)
	.align		4
.L_1:
        /*0004*/ 	.word	index@(_Z6warmupv)
        /*0008*/ 	.word	0x00000018


	//----- nvinfo : EIATTR_FRAME_SIZE
	.align		4
.L_2:
        /*000c*/ 	.byte	0x04, 0x11
        /*000e*/ 	.short	(.L_4 - .L_3)
	.align		4
.L_3:
        /*0010*/ 	.word	index@(_Z6warmupv)
        /*0014*/ 	.word	0x00000000


	//----- nvinfo : EIATTR_REGCOUNT
	.align		4
.L_4:
        /*0018*/ 	.byte	0x04, 0x2f
        /*001a*/ 	.short	(.L_6 - .L_5)
	.align		4
.L_5:
        /*001c*/ 	.word	index@(_Z25matrix_multiply_optimizedPKfS0_Pfiii)
        /*0020*/ 	.word	0x00000020


	//----- nvinfo : EIATTR_FRAME_SIZE
	.align		4
.L_6:
        /*0024*/ 	.byte	0x04, 0x11
        /*0026*/ 	.short	(.L_8 - .L_7)
	.align		4
.L_7:
        /*0028*/ 	.word	index@(_Z25matrix_multiply_optimizedPKfS0_Pfiii)
        /*002c*/ 	.word	0x00000000


	//----- nvinfo : EIATTR_MIN_STACK_SIZE
	.align		4
.L_8:
        /*0030*/ 	.byte	0x04, 0x12
        /*0032*/ 	.short	(.L_10 - .L_9)
	.align		4
.L_9:
        /*0034*/ 	.word	index@(_Z25matrix_multiply_optimizedPKfS0_Pfiii)
        /*0038*/ 	.word	0x00000000


	//----- nvinfo : EIATTR_MIN_STACK_SIZE
	.align		4
.L_10:
        /*003c*/ 	.byte	0x04, 0x12
        /*003e*/ 	.short	(.L_12 - .L_11)
	.align		4
.L_11:
        /*0040*/ 	.word	index@(_Z6warmupv)
        /*0044*/ 	.word	0x00000000
.L_12:


//--------------------- .nv.compat                --------------------------
	.section	.nv.compat,"",@"SHT_CUDA_COMPAT_INFO"
	.align	4
        /*0000*/ 	.byte	0x02, 0x09, 0x00, 0x00, 0x02, 0x02, 0x01, 0x00, 0x02, 0x05, 0x05, 0x00, 0x03, 0x07, 0x01, 0x01
        /*0010*/ 	.byte	0x02, 0x03, 0x00, 0x00, 0x02, 0x06, 0x01, 0x00, 0x04, 0x0b, 0x08, 0x00, 0x09, 0x00, 0x00, 0x00
        /*0020*/ 	.byte	0x00, 0x00, 0x00, 0x00


//--------------------- .nv.info._Z25matrix_multiply_optimizedPKfS0_Pfiii --------------------------
	.section	.nv.info._Z25matrix_multiply_optimizedPKfS0_Pfiii,"",@"SHT_CUDA_INFO"
	.sectionflags	@""
	.align	4


	//----- nvinfo : EIATTR_CUDA_API_VERSION
	.align		4
        /*0000*/ 	.byte	0x04, 0x37
        /*0002*/ 	.short	(.L_14 - .L_13)
.L_13:
        /*0004*/ 	.word	0x00000082


	//----- nvinfo : EIATTR_KPARAM_INFO
	.align		4
.L_14:
        /*0008*/ 	.byte	0x04, 0x17
        /*000a*/ 	.short	(.L_16 - .L_15)
.L_15:
        /*000c*/ 	.word	0x00000000
        /*0010*/ 	.short	0x0005
        /*0012*/ 	.short	0x0020
        /*0014*/ 	.byte	0x00, 0xf0, 0x11, 0x00


	//----- nvinfo : EIATTR_KPARAM_INFO
	.align		4
.L_16:
        /*0018*/ 	.byte	0x04, 0x17
        /*001a*/ 	.short	(.L_18 - .L_17)
.L_17:
        /*001c*/ 	.word	0x00000000
        /*0020*/ 	.short	0x0004
        /*0022*/ 	.short	0x001c
        /*0024*/ 	.byte	0x00, 0xf0, 0x11, 0x00


	//----- nvinfo : EIATTR_KPARAM_INFO
	.align		4
.L_18:
        /*0028*/ 	.byte	0x04, 0x17
        /*002a*/ 	.short	(.L_20 - .L_19)
.L_19:
        /*002c*/ 	.word	0x00000000
        /*0030*/ 	.short	0x0003
        /*0032*/ 	.short	0x0018
        /*0034*/ 	.byte	0x00, 0xf0, 0x11, 0x00


	//----- nvinfo : EIATTR_KPARAM_INFO
	.align		4
.L_20:
        /*0038*/ 	.byte	0x04, 0x17
        /*003a*/ 	.short	(.L_22 - .L_21)
.L_21:
        /*003c*/ 	.word	0x00000000
        /*0040*/ 	.short	0x0002
        /*0042*/ 	.short	0x0010
        /*0044*/ 	.byte	0x00, 0xf5, 0x21, 0x00


	//----- nvinfo : EIATTR_KPARAM_INFO
	.align		4
.L_22:
        /*0048*/ 	.byte	0x04, 0x17
        /*004a*/ 	.short	(.L_24 - .L_23)
.L_23:
        /*004c*/ 	.word	0x00000000
        /*0050*/ 	.short	0x0001
        /*0052*/ 	.short	0x0008
        /*0054*/ 	.byte	0x00, 0xf5, 0x21, 0x00


	//----- nvinfo : EIATTR_KPARAM_INFO
	.align		4
.L_24:
        /*0058*/ 	.byte	0x04, 0x17
        /*005a*/ 	.short	(.L_26 - .L_25)
.L_25:
        /*005c*/ 	.word	0x00000000
        /*0060*/ 	.short	0x0000
        /*0062*/ 	.short	0x0000
        /*0064*/ 	.byte	0x00, 0xf5, 0x21, 0x00


	//----- nvinfo : EIATTR_SPARSE_MMA_MASK
	.align		4
.L_26:
        /*0068*/ 	.byte	0x03, 0x50
        /*006a*/ 	.short	0x0000


	//----- nvinfo : EIATTR_MAXREG_COUNT
	.align		4
        /*006c*/ 	.byte	0x03, 0x1b
        /*006e*/ 	.short	0x00ff


	//----- nvinfo : EIATTR_NUM_BARRIERS
	.align		4
        /*0070*/ 	.byte	0x02, 0x4c
        /*0072*/ 	.byte	0x01
	.zero		1


	//----- nvinfo : EIATTR_MERCURY_ISA_VERSION
	.align		4
        /*0074*/ 	.byte	0x03, 0x5f
        /*0076*/ 	.short	0x0101


	//----- nvinfo : EIATTR_VRC_CTA_INIT_COUNT
	.align		4
        /*0078*/ 	.byte	0x02, 0x4a
	.zero		1
	.zero		1


	//----- nvinfo : EIATTR_EXIT_INSTR_OFFSETS
	.align		4
        /*007c*/ 	.byte	0x04, 0x1c
        /*007e*/ 	.short	(.L_28 - .L_27)


	//   ....[0]....
.L_27:
        /*0080*/ 	.word	0x000005f0


	//   ....[1]....
        /*0084*/ 	.word	0x00000640


	//----- nvinfo : EIATTR_CBANK_PARAM_SIZE
	.align		4
.L_28:
        /*0088*/ 	.byte	0x03, 0x19
        /*008a*/ 	.short	0x0024


	//----- nvinfo : EIATTR_PARAM_CBANK
	.align		4
        /*008c*/ 	.byte	0x04, 0x0a
        /*008e*/ 	.short	(.L_30 - .L_29)
	.align		4
.L_29:
        /*0090*/ 	.word	index@(.nv.constant0._Z25matrix_multiply_optimizedPKfS0_Pfiii)
        /*0094*/ 	.short	0x0380
        /*0096*/ 	.short	0x0024


	//----- nvinfo : EIATTR_SW_WAR
	.align		4
.L_30:
        /*0098*/ 	.byte	0x04, 0x36
        /*009a*/ 	.short	(.L_32 - .L_31)
.L_31:
        /*009c*/ 	.word	0x00000008
.L_32:


//--------------------- .nv.info._Z6warmupv       --------------------------
	.section	.nv.info._Z6warmupv,"",@"SHT_CUDA_INFO"
	.sectionflags	@""
	.align	4


	//----- nvinfo : EIATTR_CUDA_API_VERSION
	.align		4
        /*0000*/ 	.byte	0x04, 0x37
        /*0002*/ 	.short	(.L_34 - .L_33)
.L_33:
        /*0004*/ 	.word	0x00000082


	//----- nvinfo : EIATTR_SPARSE_MMA_MASK
	.align		4
.L_34:
        /*0008*/ 	.byte	0x03, 0x50
        /*000a*/ 	.short	0x0000


	//----- nvinfo : EIATTR_MAXREG_COUNT
	.align		4
        /*000c*/ 	.byte	0x03, 0x1b
        /*000e*/ 	.short	0x00ff


	//----- nvinfo : EIATTR_EXTERNS
	.align		4
        /*0010*/ 	.byte	0x04, 0x0f
        /*0012*/ 	.short	(.L_36 - .L_35)


	//   ....[0]....
	.align		4
.L_35:
        /*0014*/ 	.word	index@(vprintf)


	//----- nvinfo : EIATTR_MERCURY_ISA_VERSION
	.align		4
.L_36:
        /*0018*/ 	.byte	0x03, 0x5f
        /*001a*/ 	.short	0x0101


	//----- nvinfo : EIATTR_VRC_CTA_INIT_COUNT
	.align		4
        /*001c*/ 	.byte	0x02, 0x4a
	.zero		1
	.zero		1


	//----- nvinfo : EIATTR_SYSCALL_OFFSETS
	.align		4
        /*0020*/ 	.byte	0x04, 0x46
        /*0022*/ 	.short	(.L_38 - .L_37)


	//   ....[0]....
.L_37:
        /*0024*/ 	.word	0x000000f0


	//----- nvinfo : EIATTR_EXIT_INSTR_OFFSETS
	.align		4
.L_38:
        /*0028*/ 	.byte	0x04, 0x1c
        /*002a*/ 	.short	(.L_40 - .L_39)


	//   ....[0]....
.L_39:
        /*002c*/ 	.word	0x00000070


	//   ....[1]....
        /*0030*/ 	.word	0x00000100


	//----- nvinfo : EIATTR_CRS_STACK_SIZE
	.align		4
.L_40:
        /*0034*/ 	.byte	0x04, 0x1e
        /*0036*/ 	.short	(.L_42 - .L_41)
.L_41:
        /*0038*/ 	.word	0x00000000


	//----- nvinfo : EIATTR_SW_WAR
	.align		4
.L_42:
        /*003c*/ 	.byte	0x04, 0x36
        /*003e*/ 	.short	(.L_44 - .L_43)
.L_43:
        /*0040*/ 	.word	0x00000008
.L_44:


//--------------------- .nv.callgraph             --------------------------
	.section	.nv.callgraph,"",@"SHT_CUDA_CALLGRAPH"
	.align	4
	.sectionentsize	8
	.align		4
        /*0000*/ 	.word	0x00000000
	.align		4
        /*0004*/ 	.word	0xffffffff
	.align		4
        /*0008*/ 	.word	index@(_Z6warmupv)
	.align		4
        /*000c*/ 	.word	index@(vprintf)
	.align		4
        /*0010*/ 	.word	0x00000000
	.align		4
        /*0014*/ 	.word	0xfffffffe
	.align		4
        /*0018*/ 	.word	0x00000000
	.align		4
        /*001c*/ 	.word	0xfffffffd
	.align		4
        /*0020*/ 	.word	0x00000000
	.align		4
        /*0024*/ 	.word	0xfffffffc


//--------------------- .nv.constant4             --------------------------
	.section	.nv.constant4,"a",@progbits
	.align	8
	.align		8
.nv.constant4:
        /*0000*/ 	.dword	$str
	.align		8
        /*0008*/ 	.dword	vprintf


//--------------------- .text._Z25matrix_multiply_optimizedPKfS0_Pfiii --------------------------
	.section	.text._Z25matrix_multiply_optimizedPKfS0_Pfiii,"ax",@progbits
	.align	128
        .global         _Z25matrix_multiply_optimizedPKfS0_Pfiii
        .type           _Z25matrix_multiply_optimizedPKfS0_Pfiii,@function
        .size           _Z25matrix_multiply_optimizedPKfS0_Pfiii,(.L_x_5 - _Z25matrix_multiply_optimizedPKfS0_Pfiii)
        .other          _Z25matrix_multiply_optimizedPKfS0_Pfiii,@"STO_CUDA_ENTRY STV_DEFAULT"
_Z25matrix_multiply_optimizedPKfS0_Pfiii:
.text._Z25matrix_multiply_optimizedPKfS0_Pfiii:
[----:B------:R-:W-:Y:S01]  /*0000*/  LDC R1, c[0x0][0x37c] ;  /* 0x0000df00ff017b82 */ /* 0x000fe20000000800 */
[----:B------:R-:W0:Y:S01]  /*0010*/  S2R R13, SR_TID.X ;  /* 0x00000000000d7919 */ /* 0x000e220000002100 */
[----:B------:R-:W1:Y:S06]  /*0020*/  LDCU UR10, c[0x0][0x39c] ;  /* 0x00007380ff0a77ac */ /* 0x000e6c0008000800 */
[----:B------:R-:W0:Y:S01]  /*0030*/  LDC R3, c[0x0][0x360] ;  /* 0x0000d800ff037b82 */ /* 0x000e220000000800 */
[----:B------:R-:W-:Y:S01]  /*0040*/  HFMA2 R21, -RZ, RZ, 0, 0 ;  /* 0x00000000ff157431 */ /* 0x000fe200000001ff */
[----:B------:R-:W2:Y:S01]  /*0050*/  S2R R0, SR_TID.Y ;  /* 0x0000000000007919 */ /* 0x000ea20000002200 */
[----:B------:R-:W3:Y:S01]  /*0060*/  LDCU UR14, c[0x0][0x3a0] ;  /* 0x00007400ff0e77ac */ /* 0x000ee20008000800 */
[----:B------:R-:W4:Y:S04]  /*0070*/  LDCU.64 UR8, c[0x0][0x358] ;  /* 0x00006b00ff0877ac */ /* 0x000f280008000a00 */
[----:B------:R-:W0:Y:S08]  /*0080*/  S2UR UR4, SR_CTAID.X ;  /* 0x00000000000479c3 */ /* 0x000e300000002500 */
[----:B------:R-:W2:Y:S01]  /*0090*/  S2UR UR5, SR_CTAID.Y ;  /* 0x00000000000579c3 */ /* 0x000ea20000002600 */
[----:B-1----:R-:W-:-:S07]  /*00a0*/  UISETP.GE.AND UP0, UPT, UR10, 0x1, UPT ;  /* 0x000000010a00788c */ /* 0x002fce000bf06270 */
[----:B------:R-:W2:Y:S01]  /*00b0*/  LDC R2, c[0x0][0x364] ;  /* 0x0000d900ff027b82 */ /* 0x000ea20000000800 */
[----:B0-----:R-:W-:Y:S02]  /*00c0*/  IMAD R3, R3, UR4, R13 ;  /* 0x0000000403037c24 */ /* 0x001fe4000f8e020d */
[----:B--2---:R-:W-:Y:S01]  /*00d0*/  IMAD R2, R2, UR5, R0 ;  /* 0x0000000502027c24 */ /* 0x004fe2000f8e0200 */
[----:B---34-:R-:W-:Y:S06]  /*00e0*/  BRA.U !UP0, `(.L_x_0) ;  /* 0x0000000508347547 */ /* 0x018fec000b800000 */
[----:B------:R-:W0:Y:S01]  /*00f0*/  S2UR UR7, SR_CgaCtaId ;  /* 0x00000000000779c3 */ /* 0x000e220000008800 */
[----:B------:R-:W1:Y:S01]  /*0100*/  LDCU UR11, c[0x0][0x3a0] ;  /* 0x00007400ff0b77ac */ /* 0x000e620008000800 */
[----:B------:R-:W-:Y:S01]  /*0110*/  MOV R21, RZ ;  /* 0x000000ff00157202 */ /* 0x000fe20000000f00 */
[----:B------:R-:W-:Y:S01]  /*0120*/  IMAD R14, R2, UR10, R13 ;  /* 0x0000000a020e7c24 */ /* 0x000fe2000f8e020d */
[----:B------:R-:W-:Y:S01]  /*0130*/  UMOV UR5, 0x400 ;  /* 0x0000040000057882 */ /* 0x000fe20000000000 */
[----:B------:R-:W-:-:S03]  /*0140*/  UIADD3 UR4, UPT, UPT, UR10, 0xf, URZ ;  /* 0x0000000f0a047890 */ /* 0x000fc6000fffe0ff */
[----:B------:R-:W2:Y:S01]  /*0150*/  LDC R12, c[0x0][0x3a0] ;  /* 0x0000e800ff0c7b82 */ /* 0x000ea20000000800 */
[----:B------:R-:W-:Y:S02]  /*0160*/  UIADD3 UR6, UPT, UPT, UR5, 0x400, URZ ;  /* 0x0000040005067890 */ /* 0x000fe4000fffe0ff */
[----:B------:R-:W-:Y:S01]  /*0170*/  USHF.R.U32.HI UR4, URZ, 0x4, UR4 ;  /* 0x00000004ff047899 */ /* 0x000fe20008011604 */
[----:B------:R-:W3:Y:S03]  /*0180*/  LDCU.64 UR12, c[0x0][0x398] ;  /* 0x00007300ff0c77ac */ /* 0x000ee60008000a00 */
[----:B------:R-:W-:Y:S01]  /*0190*/  UIADD3 UR4, UPT, UPT, -UR4, URZ, URZ ;  /* 0x000000ff04047290 */ /* 0x000fe2000fffe1ff */
[----:B-1----:R-:W-:Y:S01]  /*01a0*/  IMAD R19, R0, UR11, R3 ;  /* 0x0000000b00137c24 */ /* 0x002fe2000f8e0203 */
[----:B0-----:R-:W-:Y:S02]  /*01b0*/  ULEA UR5, UR7, UR5, 0x18 ;  /* 0x0000000507057291 */ /* 0x001fe4000f8ec0ff */
[----:B------:R-:W-:-:S04]  /*01c0*/  ULEA UR6, UR7, UR6, 0x18 ;  /* 0x0000000607067291 */ /* 0x000fc8000f8ec0ff */
[C---:B------:R-:W-:Y:S02]  /*01d0*/  LEA R16, R0.reuse, UR5, 0x6 ;  /* 0x0000000500107c11 */ /* 0x040fe4000f8e30ff */
[C---:B------:R-:W-:Y:S02]  /*01e0*/  LEA R15, R13.reuse, UR6, 0x2 ;  /* 0x000000060d0f7c11 */ /* 0x040fe4000f8e10ff */
[----:B------:R-:W-:Y:S02]  /*01f0*/  LEA R18, R13, R16, 0x2 ;  /* 0x000000100d127211 */ /* 0x000fe400078e10ff */
[----:B---3--:R-:W-:-:S07]  /*0200*/  LEA R17, R0, R15, 0x6 ;  /* 0x0000000f00117211 */ /* 0x008fce00078e30ff */
.L_x_1:
[----:B------:R-:W-:Y:S01]  /*0210*/  ISETP.GE.U32.AND P1, PT, R13, UR13, PT ;  /* 0x0000000d0d007c0c */ /* 0x000fe2000bf26070 */
[----:B------:R-:W-:Y:S01]  /*0220*/  HFMA2 R22, -RZ, RZ, 0, 0 ;  /* 0x00000000ff167431 */ /* 0x000fe200000001ff */
[----:B------:R-:W-:Y:S02]  /*0230*/  ISETP.GE.U32.AND P0, PT, R0, UR13, PT ;  /* 0x0000000d00007c0c */ /* 0x000fe4000bf06070 */
[----:B------:R-:W-:Y:S02]  /*0240*/  ISETP.GE.OR P1, PT, R2, UR12, P1 ;  /* 0x0000000c02007c0c */ /* 0x000fe40008f26670 */
[----:B--2---:R-:W-:Y:S02]  /*0250*/  ISETP.GE.OR P0, PT, R3, R12, P0 ;  /* 0x0000000c0300720c */ /* 0x004fe40000706670 */
[----:B------:R-:W-:-:S09]  /*0260*/  MOV R29, RZ ;  /* 0x000000ff001d7202 */ /* 0x000fd20000000f00 */
[----:B------:R-:W0:Y:S08]  /*0270*/  @!P1 LDC.64 R6, c[0x0][0x380] ;  /* 0x0000e000ff069b82 */ /* 0x000e300000000a00 */
[----:B------:R-:W1:Y:S01]  /*0280*/  @!P0 LDC.64 R4, c[0x0][0x388] ;  /* 0x0000e200ff048b82 */ /* 0x000e620000000a00 */
[----:B0-----:R-:W-:-:S05]  /*0290*/  @!P1 IMAD.WIDE.U32 R6, R14, 0x4, R6 ;  /* 0x000000040e069825 */ /* 0x001fca00078e0006 */
[----:B------:R-:W2:Y:S01]  /*02a0*/  @!P1 LDG.E R29, desc[UR8][R6.64] ;  /* 0x00000008061d9981 */ /* 0x000ea2000c1e1900 */
[----:B-1----:R-:W-:-:S05]  /*02b0*/  @!P0 IMAD.WIDE.U32 R24, R19, 0x4, R4 ;  /* 0x0000000413188825 */ /* 0x002fca00078e0004 */
[----:B------:R-:W3:Y:S01]  /*02c0*/  @!P0 LDG.E R22, desc[UR8][R24.64] ;  /* 0x0000000818168981 */ /* 0x000ee2000c1e1900 */
[----:B------:R-:W-:-:S04]  /*02d0*/  UIADD3 UR4, UPT, UPT, UR4, 0x1, URZ ;  /* 0x0000000104047890 */ /* 0x000fc8000fffe0ff */
[----:B------:R-:W-:Y:S01]  /*02e0*/  UISETP.NE.AND UP0, UPT, UR4, URZ, UPT ;  /* 0x000000ff0400728c */ /* 0x000fe2000bf05270 */
[----:B------:R-:W-:Y:S02]  /*02f0*/  IADD3 R0, PT, PT, R0, 0x10, RZ ;  /* 0x0000001000007810 */ /* 0x000fe40007ffe0ff */
[----:B------:R-:W-:Y:S02]  /*0300*/  IADD3 R13, PT, PT, R13, 0x10, RZ ;  /* 0x000000100d0d7810 */ /* 0x000fe40007ffe0ff */
[----:B------:R-:W-:Y:S02]  /*0310*/  IADD3 R14, PT, PT, R14, 0x10, RZ ;  /* 0x000000100e0e7810 */ /* 0x000fe40007ffe0ff */
[----:B------:R-:W-:Y:S01]  /*0320*/  LEA R19, R12, R19, 0x4 ;  /* 0x000000130c137211 */ /* 0x000fe200078e20ff */
[----:B--2---:R-:W-:Y:S04]  /*0330*/  STS [R18], R29 ;  /* 0x0000001d12007388 */ /* 0x004fe80000000800 */
[----:B---3--:R-:W-:Y:S01]  /*0340*/  STS [R17], R22 ;  /* 0x0000001611007388 */ /* 0x008fe20000000800 */
[----:B------:R-:W-:Y:S06]  /*0350*/  BAR.SYNC.DEFER_BLOCKING 0x0 ;  /* 0x0000000000007b1d */ /* 0x000fec0000010000 */
[----:B------:R-:W-:Y:S04]  /*0360*/  LDS R28, [R15] ;  /* 0x000000000f1c7984 */ /* 0x000fe80000000800 */
[----:B------:R-:W0:Y:S04]  /*0370*/  LDS.128 R8, [R16] ;  /* 0x0000000010087984 */ /* 0x000e280000000c00 */
[----:B------:R-:W1:Y:S04]  /*0380*/  LDS R29, [R15+0x40] ;  /* 0x000040000f1d7984 */ /* 0x000e680000000800 */
[----:B------:R-:W2:Y:S04]  /*0390*/  LDS R27, [R15+0x80] ;  /* 0x000080000f1b7984 */ /* 0x000ea80000000800 */
[----:B------:R-:W3:Y:S04]  /*03a0*/  LDS R26, [R15+0xc0] ;  /* 0x0000c0000f1a7984 */ /* 0x000ee80000000800 */
[----:B------:R-:W-:Y:S04]  /*03b0*/  LDS R23, [R15+0x100] ;  /* 0x000100000f177984 */ /* 0x000fe80000000800 */
[----:B------:R-:W4:Y:S04]  /*03c0*/  LDS.128 R4, [R16+0x10] ;  /* 0x0000100010047984 */ /* 0x000f280000000c00 */
[----:B------:R-:W5:Y:S04]  /*03d0*/  LDS R20, [R15+0x140] ;  /* 0x000140000f147984 */ /* 0x000f680000000800 */
[----:B------:R-:W5:Y:S04]  /*03e0*/  LDS R25, [R15+0x180] ;  /* 0x000180000f197984 */ /* 0x000f680000000800 */
[----:B------:R-:W5:Y:S04]  /*03f0*/  LDS R22, [R15+0x1c0] ;  /* 0x0001c0000f167984 */ /* 0x000f680000000800 */
[----:B------:R-:W-:Y:S01]  /*0400*/  LDS R24, [R15+0x240] ;  /* 0x000240000f187984 */ /* 0x000fe20000000800 */
[----:B0-----:R-:W-:-:S03]  /*0410*/  FFMA R8, R8, R28, R21 ;  /* 0x0000001c08087223 */ /* 0x001fc60000000015 */
[----:B------:R-:W-:Y:S01]  /*0420*/  LDS R21, [R15+0x200] ;  /* 0x000200000f157984 */ /* 0x000fe20000000800 */
[----:B-1----:R-:W-:-:S04]  /*0430*/  FFMA R8, R29, R9, R8 ;  /* 0x000000091d087223 */ /* 0x002fc80000000008 */
[----:B--2---:R-:W-:-:S04]  /*0440*/  FFMA R27, R27, R10, R8 ;  /* 0x0000000a1b1b7223 */ /* 0x004fc80000000008 */
[----:B---3--:R-:W-:Y:S02]  /*0450*/  FFMA R27, R26, R11, R27 ;  /* 0x0000000b1a1b7223 */ /* 0x008fe4000000001b */
[----:B------:R-:W0:Y:S02]  /*0460*/  LDS.128 R8, [R16+0x20] ;  /* 0x0000200010087984 */ /* 0x000e240000000c00 */
[----:B----4-:R-:W-:-:S04]  /*0470*/  FFMA R23, R4, R23, R27 ;  /* 0x0000001704177223 */ /* 0x010fc8000000001b */
[----:B-----5:R-:W-:Y:S02]  /*0480*/  FFMA R20, R20, R5, R23 ;  /* 0x0000000514147223 */ /* 0x020fe40000000017 */
[----:B------:R-:W1:Y:S02]  /*0490*/  LDS R23, [R15+0x280] ;  /* 0x000280000f177984 */ /* 0x000e640000000800 */
[----:B------:R-:W-:Y:S02]  /*04a0*/  FFMA R25, R25, R6, R20 ;  /* 0x0000000619197223 */ /* 0x000fe40000000014 */
[----:B------:R-:W2:Y:S02]  /*04b0*/  LDS R20, [R15+0x2c0] ;  /* 0x0002c0000f147984 */ /* 0x000ea40000000800 */
[----:B------:R-:W-:Y:S02]  /*04c0*/  FFMA R27, R22, R7, R25 ;  /* 0x00000007161b7223 */ /* 0x000fe40000000019 */
[----:B------:R-:W-:Y:S04]  /*04d0*/  LDS R25, [R15+0x300] ;  /* 0x000300000f197984 */ /* 0x000fe80000000800 */
[----:B------:R-:W3:Y:S04]  /*04e0*/  LDS.128 R4, [R16+0x30] ;  /* 0x0000300010047984 */ /* 0x000ee80000000c00 */
[----:B------:R-:W4:Y:S01]  /*04f0*/  LDS R22, [R15+0x340] ;  /* 0x000340000f167984 */ /* 0x000f220000000800 */
[----:B0-----:R-:W-:-:S03]  /*0500*/  FFMA R27, R8, R21, R27 ;  /* 0x00000015081b7223 */ /* 0x001fc6000000001b */
[----:B------:R-:W0:Y:S04]  /*0510*/  LDS R21, [R15+0x380] ;  /* 0x000380000f157984 */ /* 0x000e280000000800 */
[----:B------:R-:W5:Y:S01]  /*0520*/  LDS R8, [R15+0x3c0] ;  /* 0x0003c0000f087984 */ /* 0x000f620000000800 */
[----:B------:R-:W-:-:S04]  /*0530*/  FFMA R24, R24, R9, R27 ;  /* 0x0000000918187223 */ /* 0x000fc8000000001b */
[----:B-1----:R-:W-:-:S04]  /*0540*/  FFMA R23, R23, R10, R24 ;  /* 0x0000000a17177223 */ /* 0x002fc80000000018 */
[----:B--2---:R-:W-:-:S04]  /*0550*/  FFMA R11, R20, R11, R23 ;  /* 0x0000000b140b7223 */ /* 0x004fc80000000017 */
[----:B---3--:R-:W-:-:S04]  /*0560*/  FFMA R11, R4, R25, R11 ;  /* 0x00000019040b7223 */ /* 0x008fc8000000000b */
[----:B----4-:R-:W-:-:S04]  /*0570*/  FFMA R22, R22, R5, R11 ;  /* 0x0000000516167223 */ /* 0x010fc8000000000b */
[----:B0-----:R-:W-:-:S04]  /*0580*/  FFMA R21, R21, R6, R22 ;  /* 0x0000000615157223 */ /* 0x001fc80000000016 */
[----:B-----5:R-:W-:Y:S01]  /*0590*/  FFMA R21, R8, R7, R21 ;  /* 0x0000000708157223 */ /* 0x020fe20000000015 */
[----:B------:R-:W-:Y:S06]  /*05a0*/  BAR.SYNC.DEFER_BLOCKING 0x0 ;  /* 0x0000000000007b1d */ /* 0x000fec0000010000 */
[----:B------:R-:W-:Y:S05]  /*05b0*/  BRA.U UP0, `(.L_x_1) ;  /* 0xfffffffd00147547 */ /* 0x000fea000b83ffff */
.L_x_0:
[----:B------:R-:W0:Y:S01]  /*05c0*/  LDCU UR4, c[0x0][0x398] ;  /* 0x00007300ff0477ac */ /* 0x000e220008000800 */
[----:B------:R-:W-:-:S04]  /*05d0*/  ISETP.GE.AND P0, PT, R3, UR14, PT ;  /* 0x0000000e03007c0c */ /* 0x000fc8000bf06270 */
[----:B0-----:R-:W-:-:S13]  /*05e0*/  ISETP.GE.OR P0, PT, R2, UR4, P0 ;  /* 0x0000000402007c0c */ /* 0x001fda0008706670 */
[----:B------:R-:W-:Y:S05]  /*05f0*/  @P0 EXIT ;  /* 0x000000000000094d */ /* 0x000fea0003800000 */
[----:B------:R-:W0:Y:S01]  /*0600*/  LDC.64 R4, c[0x0][0x390] ;  /* 0x0000e400ff047b82 */ /* 0x000e220000000a00 */
[----:B------:R-:W-:-:S04]  /*0610*/  IMAD R3, R2, UR14, R3 ;  /* 0x0000000e02037c24 */ /* 0x000fc8000f8e0203 */
[----:B0-----:R-:W-:-:S05]  /*0620*/  IMAD.WIDE R2, R3, 0x4, R4 ;  /* 0x0000000403027825 */ /* 0x001fca00078e0204 */
[----:B------:R-:W-:Y:S01]  /*0630*/  STG.E desc[UR8][R2.64], R21 ;  /* 0x0000001502007986 */ /* 0x000fe2000c101908 */
[----:B------:R-:W-:Y:S05]  /*0640*/  EXIT ;  /* 0x000000000000794d */ /* 0x000fea0003800000 */
.L_x_2:
[----:B------:R-:W-:-:S00]  /*0650*/  BRA `(.L_x_2) ;  /* 0xfffffffc00fc7947 */ /* 0x000fc0000383ffff */
[----:B------:R-:W-:-:S00]  /*0660*/  NOP ;  /* 0x0000000000007918 */ /* 0x000fc00000000000 */
        /* <DEDUP_REMOVED lines=9> */
.L_x_5:


//--------------------- .text._Z6warmupv          --------------------------
	.section	.text._Z6warmupv,"ax",@progbits
	.align	128
        .global         _Z6warmupv
        .type           _Z6warmupv,@function
        .size           _Z6warmupv,(.L_x_6 - _Z6warmupv)
        .other          _Z6warmupv,@"STO_CUDA_ENTRY STV_DEFAULT"
_Z6warmupv:
.text._Z6warmupv:
[----:B------:R-:W0:Y:S01]  /*0000*/  LDC R1, c[0x0][0x37c] ;  /* 0x0000df00ff017b82 */ /* 0x000e220000000800 */
[----:B------:R-:W1:Y:S07]  /*0010*/  S2R R0, SR_TID.X ;  /* 0x0000000000007919 */ /* 0x000e6e0000002100 */
[----:B------:R-:W2:Y:S01]  /*0020*/  S2UR UR4, SR_CTAID.X ;  /* 0x00000000000479c3 */ /* 0x000ea20000002500 */
[----:B------:R-:W2:Y:S02]  /*0030*/  LDCU UR5, c[0x0][0x360] ;  /* 0x00006c00ff0577ac */ /* 0x000ea40008000800 */
[----:B--2---:R-:W-:Y:S01]  /*0040*/  UIMAD UR4, UR4, UR5, URZ ;  /* 0x00000005040472a4 */ /* 0x004fe2000f8e02ff */
[----:B-1----:R-:W-:-:S05]  /*0050*/  IMAD.MOV R0, RZ, RZ, -R0 ;  /* 0x000000ffff007224 */ /* 0x002fca00078e0a00 */
[----:B------:R-:W-:-:S13]  /*0060*/  ISETP.NE.AND P0, PT, R0, UR4, PT ;  /* 0x0000000400007c0c */ /* 0x000fda000bf05270 */
[----:B0-----:R-:W-:Y:S05]  /*0070*/  @P0 EXIT ;  /* 0x000000000000094d */ /* 0x001fea0003800000 */
[----:B------:R-:W-:Y:S01]  /*0080*/  MOV R0, 0x8 ;  /* 0x0000000800007802 */ /* 0x000fe20000000f00 */
[----:B------:R-:W0:Y:S01]  /*0090*/  LDCU.64 UR4, c[0x4][URZ] ;  /* 0x01000000ff0477ac */ /* 0x000e220008000a00 */
[----:B------:R-:W-:Y:S02]  /*00a0*/  CS2R R6, SRZ ;  /* 0x0000000000067805 */ /* 0x000fe4000001ff00 */
[----:B------:R1:W2:Y:S01]  /*00b0*/  LDC.64 R2, c[0x4][R0] ;  /* 0x0100000000027b82 */ /* 0x0002a20000000a00 */
[----:B0-----:R-:W-:Y:S02]  /*00c0*/  IMAD.U32 R4, RZ, RZ, UR4 ;  /* 0x00000004ff047e24 */ /* 0x001fe4000f8e00ff */
[----:B-1----:R-:W-:-:S07]  /*00d0*/  IMAD.U32 R5, RZ, RZ, UR5 ;  /* 0x00000005ff057e24 */ /* 0x002fce000f8e00ff */
[----:B------:R-:W-:-:S07]  /*00e0*/  LEPC R20, `(.L_x_3) ;  /* 0x000000001014794e */ /* 0x000fce0000000000 */
[----:B--2---:R-:W-:Y:S05]  /*00f0*/  CALL.ABS.NOINC R2 ;  /* 0x0000000002007343 */ /* 0x004fea0003c00000 */
.L_x_3:
[----:B------:R-:W-:Y:S05]  /*0100*/  EXIT ;  /* 0x000000000000794d */ /* 0x000fea0003800000 */
.L_x_4:
        /* <DEDUP_REMOVED lines=15> */
.L_x_6:


//--------------------- .nv.global.init           --------------------------
	.section	.nv.global.init,"aw",@progbits
.nv.global.init:
	.type		$str,@object
	.size		$str,(.L_0 - $str)
$str:
        /*0000*/ 	.byte	0x77, 0x61, 0x72, 0x6d, 0x75, 0x70, 0x20, 0x63, 0x6f, 0x6d, 0x70, 0x6c, 0x65, 0x74, 0x65, 0x2e
        /*0010*/ 	.byte	0x0a, 0x00
.L_0:


//--------------------- .nv.shared._Z25matrix_multiply_optimizedPKfS0_Pfiii --------------------------
	.section	.nv.shared._Z25matrix_multiply_optimizedPKfS0_Pfiii,"aw",@nobits
	.sectionflags	@""
	.align	4
.nv.shared._Z25matrix_multiply_optimizedPKfS0_Pfiii:
	.zero		3072


//--------------------- .nv.shared.reserved.0     --------------------------
	.section	.nv.shared.reserved.0,"aw",@nobits
	.weak		__nv_reservedSMEM_offset_0_alias
	.size		__nv_reservedSMEM_offset_0_alias, 0, 64
	.other		__nv_reservedSMEM_offset_0_alias,@"STO_CUDA_RESERVED_SHARED STV_DEFAULT"
__nv_reservedSMEM_offset_0_alias:
	.zero		0
	.zero		64


//--------------------- .nv.constant0._Z25matrix_multiply_optimizedPKfS0_Pfiii --------------------------
	.section	.nv.constant0._Z25matrix_multiply_optimizedPKfS0_Pfiii,"a",@progbits
	.sectionflags	@""
	.align	4
.nv.constant0._Z25matrix_multiply_optimizedPKfS0_Pfiii:
	.zero		932


//--------------------- .nv.constant0._Z6warmupv  --------------------------
	.section	.nv.constant0._Z6warmupv,"a",@progbits
	.sectionflags	@""
	.align	4
.nv.constant0._Z6warmupv:
	.zero		896


//--------------------- SYMBOLS --------------------------

	.type		.nv.reservedSmem.offset0,@object
	.size		.nv.reservedSmem.offset0,0x4
	.type		.nv.reservedSmem.cap,@object
	.size		.nv.reservedSmem.cap,0x4
	.type		vprintf,@function
